	.headerflags	@"EF_CUDA_TEXMODE_UNIFIED EF_CUDA_64BIT_ADDRESS EF_CUDA_ACCELERATORS EF_CUDA_SM90 EF_CUDA_VIRTUAL_SM(EF_CUDA_SM90)"
	.elftype	@"ET_EXEC"


//--------------------- .nv.info                  --------------------------
	.section	.nv.info,"",@"SHT_CUDA_INFO"
	.align	4


	//----- nvinfo : EIATTR_REGCOUNT
	.align		4
        /*0000*/ 	.byte	0x04, 0x2f
        /*0002*/ 	.short	(.L_1 - .L_0)
	.align		4
.L_0:
        /*0004*/ 	.word	index@(triton_per_fused_mean_14)
        /*0008*/ 	.word	0x00000011


	//----- nvinfo : EIATTR_MIN_STACK_SIZE
	.align		4
.L_1:
        /*000c*/ 	.byte	0x04, 0x12
        /*000e*/ 	.short	(.L_3 - .L_2)
	.align		4
.L_2:
        /*0010*/ 	.word	index@(triton_per_fused_mean_14)
        /*0014*/ 	.word	0x00000000


	//----- nvinfo : EIATTR_FRAME_SIZE
	.align		4
.L_3:
        /*0018*/ 	.byte	0x04, 0x11
        /*001a*/ 	.short	(.L_5 - .L_4)
	.align		4
.L_4:
        /*001c*/ 	.word	index@(triton_per_fused_mean_14)
        /*0020*/ 	.word	0x00000000


	//----- nvinfo : EIATTR_MIN_STACK_SIZE
	.align		4
.L_5:
        /*0024*/ 	.byte	0x04, 0x12
        /*0026*/ 	.short	(.L_7 - .L_6)
	.align		4
.L_6:
        /*0028*/ 	.word	index@(triton_per_fused_mean_14)
        /*002c*/ 	.word	0x00000000
.L_7:


//--------------------- .nv.info.triton_per_fused_mean_14 --------------------------
	.section	.nv.info.triton_per_fused_mean_14,"",@"SHT_CUDA_INFO"
	.sectionflags	@""
	.align	4


	//----- nvinfo : EIATTR_CUDA_API_VERSION
	.align		4
        /*0000*/ 	.byte	0x04, 0x37
        /*0002*/ 	.short	(.L_9 - .L_8)
.L_8:
        /*0004*/ 	.word	0x0000007c


	//----- nvinfo : EIATTR_KPARAM_INFO
	.align		4
.L_9:
        /*0008*/ 	.byte	0x04, 0x17
        /*000a*/ 	.short	(.L_11 - .L_10)
.L_10:
        /*000c*/ 	.word	0x00000000
        /*0010*/ 	.short	0x0003
        /*0012*/ 	.short	0x0014
        /*0014*/ 	.byte	0x00, 0xf0, 0x11, 0x00


	//----- nvinfo : EIATTR_KPARAM_INFO
	.align		4
.L_11:
        /*0018*/ 	.byte	0x04, 0x17
        /*001a*/ 	.short	(.L_13 - .L_12)
.L_12:
        /*001c*/ 	.word	0x00000000
        /*0020*/ 	.short	0x0002
        /*0022*/ 	.short	0x0010
        /*0024*/ 	.byte	0x00, 0xf0, 0x11, 0x00


	//----- nvinfo : EIATTR_KPARAM_INFO
	.align		4
.L_13:
        /*0028*/ 	.byte	0x04, 0x17
        /*002a*/ 	.short	(.L_15 - .L_14)
.L_14:
        /*002c*/ 	.word	0x00000000
        /*0030*/ 	.short	0x0001
        /*0032*/ 	.short	0x0008
        /*0034*/ 	.byte	0x00, 0xf4, 0x21, 0x00


	//----- nvinfo : EIATTR_KPARAM_INFO
	.align		4
.L_15:
        /*0038*/ 	.byte	0x04, 0x17
        /*003a*/ 	.short	(.L_17 - .L_16)
.L_16:
        /*003c*/ 	.word	0x00000000
        /*0040*/ 	.short	0x0000
        /*0042*/ 	.short	0x0000
        /*0044*/ 	.byte	0x00, 0xf4, 0x21, 0x00


	//----- nvinfo : EIATTR_SPARSE_MMA_MASK
	.align		4
.L_17:
        /*0048*/ 	.byte	0x03, 0x50
        /*004a*/ 	.short	0x0000


	//----- nvinfo : EIATTR_MAXREG_COUNT
	.align		4
        /*004c*/ 	.byte	0x03, 0x1b
        /*004e*/ 	.short	0x00ff


	//----- nvinfo : EIATTR_COOP_GROUP_MASK_REGIDS
	.align		4
        /*0050*/ 	.byte	0x04, 0x29
        /*0052*/ 	.short	(.L_19 - .L_18)


	//   ....[0]....
.L_18:
        /*0054*/ 	.word	0xffffffff


	//   ....[1]....
        /*0058*/ 	.word	0xffffffff


	//   ....[2]....
        /*005c*/ 	.word	0xffffffff


	//   ....[3]....
        /*0060*/ 	.word	0xffffffff


	//   ....[4]....
        /*0064*/ 	.word	0xffffffff


	//   ....[5]....
        /*0068*/ 	.word	0xffffffff


	//   ....[6]....
        /*006c*/ 	.word	0xffffffff


	//----- nvinfo : EIATTR_COOP_GROUP_INSTR_OFFSETS
	.align		4
.L_19:
        /*0070*/ 	.byte	0x04, 0x28
        /*0072*/ 	.short	(.L_21 - .L_20)


	//   ....[0]....
.L_20:
        /*0074*/ 	.word	0x000001e0


	//   ....[1]....
        /*0078*/ 	.word	0x000001f0


	//   ....[2]....
        /*007c*/ 	.word	0x00000230


	//   ....[3]....
        /*0080*/ 	.word	0x00000260


	//   ....[4]....
        /*0084*/ 	.word	0x000002b0


	//   ....[5]....
        /*0088*/ 	.word	0x000002e0


	//   ....[6]....
        /*008c*/ 	.word	0x000003e0


	//----- nvinfo : EIATTR_EXIT_INSTR_OFFSETS
	.align		4
.L_21:
        /*0090*/ 	.byte	0x04, 0x1c
        /*0092*/ 	.short	(.L_23 - .L_22)


	//   ....[0]....
.L_22:
        /*0094*/ 	.word	0x000004d0


	//   ....[1]....
        /*0098*/ 	.word	0x00000500


	//----- nvinfo : EIATTR_REQNTID
	.align		4
.L_23:
        /*009c*/ 	.byte	0x04, 0x10
        /*009e*/ 	.short	(.L_25 - .L_24)
.L_24:
        /*00a0*/ 	.word	0x00000040
        /*00a4*/ 	.word	0x00000001
        /*00a8*/ 	.word	0x00000001


	//----- nvinfo : EIATTR_CBANK_PARAM_SIZE
	.align		4
.L_25:
        /*00ac*/ 	.byte	0x03, 0x19
        /*00ae*/ 	.short	0x0018


	//----- nvinfo : EIATTR_PARAM_CBANK
	.align		4
        /*00b0*/ 	.byte	0x04, 0x0a
        /*00b2*/ 	.short	(.L_27 - .L_26)
	.align		4
.L_26:
        /*00b4*/ 	.word	index@(.nv.constant0.triton_per_fused_mean_14)
        /*00b8*/ 	.short	0x0210
        /*00ba*/ 	.short	0x0018


	//----- nvinfo : EIATTR_SW_WAR
	.align		4
.L_27:
        /*00bc*/ 	.byte	0x04, 0x36
        /*00be*/ 	.short	(.L_29 - .L_28)
.L_28:
        /*00c0*/ 	.word	0x00000008
.L_29:


//--------------------- .nv.callgraph             --------------------------
	.section	.nv.callgraph,"",@"SHT_CUDA_CALLGRAPH"
	.align	4
	.sectionentsize	8
	.align		4
        /*0000*/ 	.word	0x00000000
	.align		4
        /*0004*/ 	.word	0xffffffff
	.align		4
        /*0008*/ 	.word	0x00000000
	.align		4
        /*000c*/ 	.word	0xfffffffe
	.align		4
        /*0010*/ 	.word	0x00000000
	.align		4
        /*0014*/ 	.word	0xfffffffd
	.align		4
        /*0018*/ 	.word	0x00000000
	.align		4
        /*001c*/ 	.word	0xfffffffc


//--------------------- .text.triton_per_fused_mean_14 --------------------------
	.section	.text.triton_per_fused_mean_14,"ax",@progbits
	.sectionflags	@"SHF_BARRIERS=1"
	.align	128
        .global         triton_per_fused_mean_14
        .type           triton_per_fused_mean_14,@function
        .size           triton_per_fused_mean_14,(.L_x_1 - triton_per_fused_mean_14)
        .other          triton_per_fused_mean_14,@"STO_CUDA_ENTRY STV_DEFAULT"
triton_per_fused_mean_14:
.text.triton_per_fused_mean_14:
[----:B------:R-:W0:Y:S02]  /*0000*/  LDC R1, c[0x0][0x28] ;  /* 0x00000a00ff017b82 */ /* 0x000e240000000800 */
[----:B------:R-:W1:Y:S01]  /*0010*/  S2R R0, SR_TID.X ;  /* 0x0000000000007919 */ /* 0x000e620000002100 */
[----:B------:R-:W2:Y:S01]  /*0020*/  LDC.64 R6, c[0x0][0x218] ;  /* 0x00008600ff067b82 */ /* 0x000ea20000000a00 */
[----:B------:R-:W-:Y:S01]  /*0030*/  ULDC.64 UR6, c[0x0][0x208] ;  /* 0x0000820000067ab9 */ /* 0x000fe20000000a00 */
[----:B------:R-:W3:Y:S01]  /*0040*/  S2R R3, SR_CTAID.X ;  /* 0x0000000000037919 */ /* 0x000ee20000002500 */
[----:B-1----:R-:W-:Y:S01]  /*0050*/  IMAD.SHL.U32 R2, R0, 0x2, RZ ;  /* 0x0000000200027824 */ /* 0x002fe200078e00ff */
[----:B------:R-:W-:Y:S01]  /*0060*/  SHF.R.U32.HI R11, RZ, 0x2, R0 ;  /* 0x00000002ff0b7819 */ /* 0x000fe20000011600 */
[----:B---3--:R-:W-:-:S03]  /*0070*/  IMAD.SHL.U32 R3, R3, 0x8, RZ ;  /* 0x0000000803037824 */ /* 0x008fc600078e00ff */
[----:B------:R-:W-:-:S04]  /*0080*/  LOP3.LUT R2, R2, 0x6, RZ, 0xc0, !PT ;  /* 0x0000000602027812 */ /* 0x000fc800078ec0ff */
[----:B------:R-:W-:-:S04]  /*0090*/  LOP3.LUT R5, R3, R2, RZ, 0xfc, !PT ;  /* 0x0000000203057212 */ /* 0x000fc800078efcff */
[C---:B------:R-:W-:Y:S01]  /*00a0*/  ISETP.GE.AND P0, PT, R5.reuse, 0xa0, PT ;  /* 0x000000a00500780c */ /* 0x040fe20003f06270 */
[----:B------:R-:W-:-:S05]  /*00b0*/  IMAD.HI R8, R5, 0x66666667, RZ ;  /* 0x6666666705087827 */ /* 0x000fca00078e02ff */
[----:B------:R-:W-:-:S04]  /*00c0*/  SHF.R.U32.HI R9, RZ, 0x1f, R8 ;  /* 0x0000001fff097819 */ /* 0x000fc80000011608 */
[----:B------:R-:W-:Y:S02]  /*00d0*/  LEA.HI.SX32 R10, R8, R9, 0x1c ;  /* 0x00000009080a7211 */ /* 0x000fe400078fe2ff */
[----:B------:R-:W-:-:S03]  /*00e0*/  SGXT.U32 R8, R11, 0x4 ;  /* 0x000000040b08781a */ /* 0x000fc60000000000 */
[----:B------:R-:W-:-:S04]  /*00f0*/  IMAD R9, R10, -0x28, R5 ;  /* 0xffffffd80a097824 */ /* 0x000fc800078e0205 */
[----:B------:R-:W-:-:S04]  /*0100*/  IMAD R9, R8, 0x28, R9 ;  /* 0x0000002808097824 */ /* 0x000fc800078e0209 */
[----:B------:R-:W-:-:S04]  /*0110*/  IMAD R9, R10, 0x280, R9 ;  /* 0x000002800a097824 */ /* 0x000fc800078e0209 */
[----:B--2---:R-:W-:Y:S01]  /*0120*/  IMAD.WIDE R6, R9, 0x4, R6 ;  /* 0x0000000409067825 */ /* 0x004fe200078e0206 */
[----:B------:R-:W-:-:S06]  /*0130*/  CS2R R8, SRZ ;  /* 0x0000000000087805 */ /* 0x000fcc000001ff00 */
[----:B------:R-:W2:Y:S01]  /*0140*/  @!P0 LDG.E.64 R8, desc[UR6][R6.64] ;  /* 0x0000000606088981 */ /* 0x000ea2000c1e1b00 */
[----:B------:R-:W1:Y:S01]  /*0150*/  S2UR UR5, SR_CgaCtaId ;  /* 0x00000000000579c3 */ /* 0x000e620000008800 */
[----:B------:R-:W-:Y:S01]  /*0160*/  UMOV UR4, 0x400 ;  /* 0x0000040000047882 */ /* 0x000fe20000000000 */
[----:B------:R-:W-:Y:S02]  /*0170*/  ISETP.GE.AND P1, PT, R0, 0x10, PT ;  /* 0x000000100000780c */ /* 0x000fe40003f26270 */
[----:B------:R-:W-:Y:S01]  /*0180*/  LOP3.LUT R3, R3, 0x7, R0, 0xf8, !PT ;  /* 0x0000000703037812 */ /* 0x000fe200078ef800 */
[----:B-1----:R-:W-:Y:S01]  /*0190*/  UPRMT UR4, UR5, 0x654, UR4 ;  /* 0x0000065405047896 */ /* 0x002fe20008000004 */
[----:B--2---:R-:W-:Y:S02]  /*01a0*/  SEL R8, R8, RZ, !P0 ;  /* 0x000000ff08087207 */ /* 0x004fe40004000000 */
[----:B------:R-:W-:Y:S02]  /*01b0*/  SEL R9, R9, RZ, !P0 ;  /* 0x000000ff09097207 */ /* 0x000fe40004000000 */
[----:B------:R-:W-:-:S02]  /*01c0*/  FSEL R8, R8, RZ, !P0 ;  /* 0x000000ff08087208 */ /* 0x000fc40004000000 */
[----:B------:R-:W-:-:S03]  /*01d0*/  FSEL R9, R9, RZ, !P0 ;  /* 0x000000ff09097208 */ /* 0x000fc60004000000 */
[----:B------:R-:W1:Y:S04]  /*01e0*/  SHFL.BFLY PT, R5, R8, 0x10, 0x1f ;  /* 0x0e001f0008057f89 */ /* 0x000e6800000e0000 */
[----:B------:R-:W2:Y:S01]  /*01f0*/  SHFL.BFLY PT, R12, R9, 0x10, 0x1f ;  /* 0x0e001f00090c7f89 */ /* 0x000ea200000e0000 */
[----:B-1----:R-:W-:Y:S01]  /*0200*/  FADD R10, R8, R5 ;  /* 0x00000005080a7221 */ /* 0x002fe20000000000 */
[----:B------:R-:W-:Y:S01]  /*0210*/  SHF.R.U32.HI R8, RZ, 0x3, R0 ;  /* 0x00000003ff087819 */ /* 0x000fe20000011600 */
[----:B--2---:R-:W-:-:S03]  /*0220*/  FADD R12, R9, R12 ;  /* 0x0000000c090c7221 */ /* 0x004fc60000000000 */
[----:B------:R-:W1:Y:S01]  /*0230*/  SHFL.BFLY PT, R5, R10, 0x8, 0x1f ;  /* 0x0d001f000a057f89 */ /* 0x000e6200000e0000 */
[----:B------:R-:W-:Y:S01]  /*0240*/  LOP3.LUT R9, R8, 0x4, RZ, 0xc0, !PT ;  /* 0x0000000408097812 */ /* 0x000fe200078ec0ff */
[----:B------:R-:W-:Y:S02]  /*0250*/  IMAD.SHL.U32 R8, R2, 0x8, RZ ;  /* 0x0000000802087824 */ /* 0x000fe400078e00ff */
[----:B------:R-:W2:Y:S01]  /*0260*/  SHFL.BFLY PT, R11, R12, 0x8, 0x1f ;  /* 0x0d001f000c0b7f89 */ /* 0x000ea200000e0000 */
[----:B-1----:R-:W-:Y:S01]  /*0270*/  FADD R6, R10, R5 ;  /* 0x000000050a067221 */ /* 0x002fe20000000000 */
[C---:B------:R-:W-:Y:S02]  /*0280*/  LOP3.LUT R5, R0.reuse, 0x1f, RZ, 0xc0, !PT ;  /* 0x0000001f00057812 */ /* 0x040fe400078ec0ff */
[----:B------:R-:W-:Y:S01]  /*0290*/  LOP3.LUT R10, R0, 0x1, RZ, 0xc0, !PT ;  /* 0x00000001000a7812 */ /* 0x000fe200078ec0ff */
[----:B--2---:R-:W-:Y:S01]  /*02a0*/  FADD R11, R12, R11 ;  /* 0x0000000b0c0b7221 */ /* 0x004fe20000000000 */
[----:B------:R-:W1:Y:S01]  /*02b0*/  SHFL.BFLY PT, R7, R6, 0x4, 0x1f ;  /* 0x0c801f0006077f89 */ /* 0x000e6200000e0000 */
[----:B------:R-:W-:-:S02]  /*02c0*/  ISETP.GE.U32.AND P0, PT, R5, 0x4, PT ;  /* 0x000000040500780c */ /* 0x000fc40003f06070 */
[----:B------:R-:W-:Y:S01]  /*02d0*/  LOP3.LUT R5, R8, R9, RZ, 0xfc, !PT ;  /* 0x0000000908057212 */ /* 0x000fe200078efcff */
[----:B------:R-:W2:Y:S01]  /*02e0*/  SHFL.BFLY PT, R14, R11, 0x4, 0x1f ;  /* 0x0c801f000b0e7f89 */ /* 0x000ea200000e0000 */
[----:B-1----:R-:W-:Y:S01]  /*02f0*/  FADD R12, R6, R7 ;  /* 0x00000007060c7221 */ /* 0x002fe20000000000 */
[----:B------:R-:W-:Y:S01]  /*0300*/  LEA R6, R0, UR4, 0x2 ;  /* 0x0000000400067c11 */ /* 0x000fe2000f8e10ff */
[----:B--2---:R-:W-:-:S07]  /*0310*/  FADD R14, R11, R14 ;  /* 0x0000000e0b0e7221 */ /* 0x004fce0000000000 */
[----:B------:R-:W-:Y:S01]  /*0320*/  @!P0 STS [R5+UR4], R12 ;  /* 0x0000000c05008988 */ /* 0x000fe20008000804 */
[----:B------:R-:W-:-:S03]  /*0330*/  VIADD R11, R8, UR4 ;  /* 0x00000004080b7c36 */ /* 0x000fc60008000000 */
[----:B------:R1:W-:Y:S01]  /*0340*/  @!P0 STS [R5+UR4+0x8], R14 ;  /* 0x0000080e05008988 */ /* 0x0003e20008000804 */
[----:B------:R-:W-:Y:S01]  /*0350*/  BAR.SYNC.DEFER_BLOCKING 0x0 ;  /* 0x0000000000007b1d */ /* 0x000fe20000010000 */
[----:B------:R-:W-:Y:S01]  /*0360*/  ISETP.NE.U32.AND P0, PT, R10, 0x1, PT ;  /* 0x000000010a00780c */ /* 0x000fe20003f05070 */
[----:B------:R-:W-:Y:S01]  /*0370*/  IMAD R11, R2, -0x4, R11 ;  /* 0xfffffffc020b7824 */ /* 0x000fe200078e020b */
[----:B------:R-:W-:Y:S02]  /*0380*/  SHF.R.U32.HI R2, RZ, 0x3, R0 ;  /* 0x00000003ff027819 */ /* 0x000fe40000011600 */
[C---:B------:R-:W-:Y:S02]  /*0390*/  ISETP.LT.AND P0, PT, R0.reuse, 0x10, P0 ;  /* 0x000000100000780c */ /* 0x040fe40000701270 */
[----:B-1----:R-:W-:Y:S02]  /*03a0*/  LOP3.LUT R5, R0, 0x7, RZ, 0xc0, !PT ;  /* 0x0000000700057812 */ /* 0x002fe400078ec0ff */
[----:B------:R-:W-:-:S02]  /*03b0*/  SGXT.U32 R2, R2, 0x2 ;  /* 0x000000020202781a */ /* 0x000fc40000000000 */
[----:B------:R-:W-:Y:S01]  /*03c0*/  LEA R10, R5, UR4, 0x2 ;  /* 0x00000004050a7c11 */ /* 0x000fe2000f8e10ff */
[----:B------:R-:W1:Y:S04]  /*03d0*/  @!P1 LDS R4, [R6] ;  /* 0x0000000006049984 */ /* 0x000e680000000800 */
[----:B-1----:R-:W1:Y:S02]  /*03e0*/  SHFL.BFLY PT, R7, R4, 0x1, 0x1f ;  /* 0x0c201f0004077f89 */ /* 0x002e6400000e0000 */
[----:B-1----:R-:W-:Y:S02]  /*03f0*/  FADD R7, R4, R7 ;  /* 0x0000000704077221 */ /* 0x002fe40000000000 */
[----:B------:R-:W1:Y:S03]  /*0400*/  LDC.64 R4, c[0x0][0x210] ;  /* 0x00008400ff047b82 */ /* 0x000e660000000a00 */
[----:B------:R-:W-:Y:S05]  /*0410*/  @P0 STS [R6], R7 ;  /* 0x0000000706000388 */ /* 0x000fea0000000800 */
[----:B------:R-:W-:Y:S01]  /*0420*/  BAR.SYNC.DEFER_BLOCKING 0x0 ;  /* 0x0000000000007b1d */ /* 0x000fe20000010000 */
[----:B------:R-:W-:-:S04]  /*0430*/  LOP3.LUT P0, RZ, R9, R2, RZ, 0xfc, !PT ;  /* 0x0000000209ff7212 */ /* 0x000fc8000780fcff */
[C---:B------:R-:W-:Y:S01]  /*0440*/  ISETP.LT.AND P0, PT, R3.reuse, 0xa0, !P0 ;  /* 0x000000a00300780c */ /* 0x040fe20004701270 */
[----:B-1----:R-:W-:Y:S01]  /*0450*/  IMAD.WIDE R2, R3, 0x4, R4 ;  /* 0x0000000403027825 */ /* 0x002fe200078e0204 */
[----:B------:R-:W-:Y:S04]  /*0460*/  LDS R12, [R8+UR4] ;  /* 0x00000004080c7984 */ /* 0x000fe80008000800 */
[----:B------:R-:W1:Y:S01]  /*0470*/  LDS R13, [R8+UR4+0x8] ;  /* 0x00000804080d7984 */ /* 0x000e620008000800 */
[----:B------:R-:W-:Y:S06]  /*0480*/  BAR.SYNC.DEFER_BLOCKING 0x0 ;  /* 0x0000000000007b1d */ /* 0x000fec0000010000 */
[----:B-1----:R1:W-:Y:S02]  /*0490*/  STS.64 [R11], R12 ;  /* 0x0000000c0b007388 */ /* 0x0023e40000000a00 */
[----:B------:R-:W-:Y:S06]  /*04a0*/  BAR.SYNC.DEFER_BLOCKING 0x0 ;  /* 0x0000000000007b1d */ /* 0x000fec0000010000 */
[----:B------:R-:W2:Y:S02]  /*04b0*/  LDS R10, [R10] ;  /* 0x000000000a0a7984 */ /* 0x000ea40000000800 */
[----:B------:R-:W-:Y:S06]  /*04c0*/  BAR.SYNC.DEFER_BLOCKING 0x0 ;  /* 0x0000000000007b1d */ /* 0x000fec0000010000 */
[----:B-1----:R-:W-:Y:S05]  /*04d0*/  @!P0 EXIT ;  /* 0x000000000000894d */ /* 0x002fea0003800000 */
[----:B--2---:R-:W-:-:S05]  /*04e0*/  FMUL R5, R10, 0.0625 ;  /* 0x3d8000000a057820 */ /* 0x004fca0000400000 */
[----:B------:R-:W-:Y:S01]  /*04f0*/  STG.E desc[UR6][R2.64], R5 ;  /* 0x0000000502007986 */ /* 0x000fe2000c101906 */
[----:B------:R-:W-:Y:S05]  /*0500*/  EXIT ;  /* 0x000000000000794d */ /* 0x000fea0003800000 */
.L_x_0:
[----:B------:R-:W-:-:S00]  /*0510*/  BRA `(.L_x_0) ;  /* 0xfffffffc00fc7947 */ /* 0x000fc0000383ffff */
[----:B------:R-:W-:-:S00]  /*0520*/  NOP ;  /* 0x0000000000007918 */ /* 0x000fc00000000000 */
        /* <DEDUP_REMOVED lines=13> */
.L_x_1:


//--------------------- .nv.shared.triton_per_fused_mean_14 --------------------------
	.section	.nv.shared.triton_per_fused_mean_14,"aw",@nobits
	.sectionflags	@""
	.align	16
	.zero		1024


//--------------------- .nv.constant0.triton_per_fused_mean_14 --------------------------
	.section	.nv.constant0.triton_per_fused_mean_14,"a",@progbits
	.sectionflags	@""
	.align	4
.nv.constant0.triton_per_fused_mean_14:
	.zero		552
